//
// Generated by NVIDIA NVVM Compiler
//
// Compiler Build ID: CL-36424714
// Cuda compilation tools, release 13.0, V13.0.88
// Based on NVVM 20.0.0
//

.version 9.0
.target sm_100
.address_size 64

	// .globl	_Z18launch_CubeDinamicPfiS_fffiPi

.visible .entry _Z18launch_CubeDinamicPfiS_fffiPi(
	.param .u64 .ptr .align 1 _Z18launch_CubeDinamicPfiS_fffiPi_param_0,
	.param .u32 _Z18launch_CubeDinamicPfiS_fffiPi_param_1,
	.param .u64 .ptr .align 1 _Z18launch_CubeDinamicPfiS_fffiPi_param_2,
	.param .f32 _Z18launch_CubeDinamicPfiS_fffiPi_param_3,
	.param .f32 _Z18launch_CubeDinamicPfiS_fffiPi_param_4,
	.param .f32 _Z18launch_CubeDinamicPfiS_fffiPi_param_5,
	.param .u32 _Z18launch_CubeDinamicPfiS_fffiPi_param_6,
	.param .u64 .ptr .align 1 _Z18launch_CubeDinamicPfiS_fffiPi_param_7
)
{
	.reg .pred 	%p<4>;
	.reg .b32 	%r<8>;
	.reg .b32 	%f<15>;
	.reg .b64 	%rd<13>;

	ld.param.u64 	%rd3, [_Z18launch_CubeDinamicPfiS_fffiPi_param_0];
	ld.param.u64 	%rd4, [_Z18launch_CubeDinamicPfiS_fffiPi_param_2];
	ld.param.f32 	%f1, [_Z18launch_CubeDinamicPfiS_fffiPi_param_3];
	ld.param.f32 	%f2, [_Z18launch_CubeDinamicPfiS_fffiPi_param_5];
	ld.param.u32 	%r2, [_Z18launch_CubeDinamicPfiS_fffiPi_param_6];
	ld.param.u64 	%rd5, [_Z18launch_CubeDinamicPfiS_fffiPi_param_7];
	mov.u32 	%r3, %ctaid.x;
	mov.u32 	%r4, %ntid.x;
	mov.u32 	%r5, %tid.x;
	mad.lo.s32 	%r1, %r3, %r4, %r5;
	setp.eq.s32 	%p1, %r2, %r1;
	@%p1 bra 	$L__BB0_4;
	cvta.to.global.u64 	%rd6, %rd3;
	cvta.to.global.u64 	%rd7, %rd4;
	mul.wide.u32 	%rd8, %r1, 4;
	add.s64 	%rd9, %rd6, %rd8;
	ld.global.f32 	%f3, [%rd9];
	add.s32 	%r6, %r1, 1;
	mul.wide.u32 	%rd10, %r6, 4;
	add.s64 	%rd1, %rd6, %rd10;
	mul.wide.s32 	%rd11, %r2, 4;
	add.s64 	%rd2, %rd7, %rd11;
	ld.global.f32 	%f4, [%rd2];
	sub.f32 	%f5, %f3, %f1;
	abs.f32 	%f6, %f5;
	add.f32 	%f7, %f3, %f4;
	mul.f32 	%f8, %f7, 0f3F000000;
	setp.gt.f32 	%p2, %f6, %f8;
	@%p2 bra 	$L__BB0_4;
	ld.global.f32 	%f9, [%rd2+4];
	ld.global.f32 	%f10, [%rd1];
	sub.f32 	%f11, %f10, %f2;
	abs.f32 	%f12, %f11;
	add.f32 	%f13, %f9, %f10;
	mul.f32 	%f14, %f13, 0f3F000000;
	setp.gt.f32 	%p3, %f12, %f14;
	@%p3 bra 	$L__BB0_4;
	cvta.to.global.u64 	%rd12, %rd5;
	mov.b32 	%r7, 1;
	st.global.u32 	[%rd12], %r7;
$L__BB0_4:
	ret;

}


// ===== COMPILED SASS (sm_100) =====

	.target	sm_100

	.elftype	@"ET_EXEC"


//--------------------- .note.nv.tkinfo           --------------------------
	.section	.note.nv.tkinfo,"",@"SHT_NOTE"
	.sectionflags	@"SHF_NOTE_NV_TKINFO"
	.tkinfo
        /*0018*/ 	.word	0x00000002
        /*0030*/ 	.string	""
        /*0030*/ 	.string	"ptxas"
        /*0030*/ 	.string	"Cuda compilation tools, release 13.0, V13.0.88"
        /*0030*/ 	.string	"Build cuda_13.0.r13.0/compiler.36424714_0"
        /*0030*/ 	.string	"-arch sm_100 -m 64 "



//--------------------- .note.nv.cuinfo           --------------------------
	.section	.note.nv.cuinfo,"",@"SHT_NOTE"
	.sectionflags	@"SHF_NOTE_NV_CUINFO"
        /*0018*/ 	.short	0x0002
        /*001a*/ 	.short	0x0064
        /*001c*/ 	.short	0x0082
	.zero		2


//--------------------- .nv.info                  --------------------------
	.section	.nv.info,"",@"SHT_CUDA_INFO"
	.align	4


	//----- nvinfo : EIATTR_REGCOUNT
	.align		4
        /*0000*/ 	.byte	0x04, 0x2f
        /*0002*/ 	.short	(.L_1 - .L_0)
	.align		4
.L_0:
        /*0004*/ 	.word	index@(_Z18launch_CubeDinamicPfiS_fffiPi)
        /*0008*/ 	.word	0x0000000e


	//----- nvinfo : EIATTR_FRAME_SIZE
	.align		4
.L_1:
        /*000c*/ 	.byte	0x04, 0x11
        /*000e*/ 	.short	(.L_3 - .L_2)
	.align		4
.L_2:
        /*0010*/ 	.word	index@(_Z18launch_CubeDinamicPfiS_fffiPi)
        /*0014*/ 	.word	0x00000000


	//----- nvinfo : EIATTR_MIN_STACK_SIZE
	.align		4
.L_3:
        /*0018*/ 	.byte	0x04, 0x12
        /*001a*/ 	.short	(.L_5 - .L_4)
	.align		4
.L_4:
        /*001c*/ 	.word	index@(_Z18launch_CubeDinamicPfiS_fffiPi)
        /*0020*/ 	.word	0x00000000
.L_5:


//--------------------- .nv.compat                --------------------------
	.section	.nv.compat,"",@"SHT_CUDA_COMPAT_INFO"
	.align	4
        /*0000*/ 	.byte	0x02, 0x09, 0x00, 0x00, 0x02, 0x02, 0x01, 0x00, 0x02, 0x05, 0x05, 0x00, 0x03, 0x07, 0x01, 0x01
        /*0010*/ 	.byte	0x02, 0x03, 0x00, 0x00, 0x02, 0x06, 0x01, 0x00, 0x04, 0x0b, 0x08, 0x00, 0x09, 0x00, 0x00, 0x00
        /*0020*/ 	.byte	0x00, 0x00, 0x00, 0x00


//--------------------- .nv.info._Z18launch_CubeDinamicPfiS_fffiPi --------------------------
	.section	.nv.info._Z18launch_CubeDinamicPfiS_fffiPi,"",@"SHT_CUDA_INFO"
	.sectionflags	@""
	.align	4


	//----- nvinfo : EIATTR_CUDA_API_VERSION
	.align		4
        /*0000*/ 	.byte	0x04, 0x37
        /*0002*/ 	.short	(.L_7 - .L_6)
.L_6:
        /*0004*/ 	.word	0x00000082


	//----- nvinfo : EIATTR_KPARAM_INFO
	.align		4
.L_7:
        /*0008*/ 	.byte	0x04, 0x17
        /*000a*/ 	.short	(.L_9 - .L_8)
.L_8:
        /*000c*/ 	.word	0x00000000
        /*0010*/ 	.short	0x0007
        /*0012*/ 	.short	0x0028
        /*0014*/ 	.byte	0x00, 0xf5, 0x21, 0x00


	//----- nvinfo : EIATTR_KPARAM_INFO
	.align		4
.L_9:
        /*0018*/ 	.byte	0x04, 0x17
        /*001a*/ 	.short	(.L_11 - .L_10)
.L_10:
        /*001c*/ 	.word	0x00000000
        /*0020*/ 	.short	0x0006
        /*0022*/ 	.short	0x0024
        /*0024*/ 	.byte	0x00, 0xf0, 0x11, 0x00


	//----- nvinfo : EIATTR_KPARAM_INFO
	.align		4
.L_11:
        /*0028*/ 	.byte	0x04, 0x17
        /*002a*/ 	.short	(.L_13 - .L_12)
.L_12:
        /*002c*/ 	.word	0x00000000
        /*0030*/ 	.short	0x0005
        /*0032*/ 	.short	0x0020
        /*0034*/ 	.byte	0x00, 0xf0, 0x11, 0x00


	//----- nvinfo : EIATTR_KPARAM_INFO
	.align		4
.L_13:
        /*0038*/ 	.byte	0x04, 0x17
        /*003a*/ 	.short	(.L_15 - .L_14)
.L_14:
        /*003c*/ 	.word	0x00000000
        /*0040*/ 	.short	0x0004
        /*0042*/ 	.short	0x001c
        /*0044*/ 	.byte	0x00, 0xf0, 0x11, 0x00


	//----- nvinfo : EIATTR_KPARAM_INFO
	.align		4
.L_15:
        /*0048*/ 	.byte	0x04, 0x17
        /*004a*/ 	.short	(.L_17 - .L_16)
.L_16:
        /*004c*/ 	.word	0x00000000
        /*0050*/ 	.short	0x0003
        /*0052*/ 	.short	0x0018
        /*0054*/ 	.byte	0x00, 0xf0, 0x11, 0x00


	//----- nvinfo : EIATTR_KPARAM_INFO
	.align		4
.L_17:
        /*0058*/ 	.byte	0x04, 0x17
        /*005a*/ 	.short	(.L_19 - .L_18)
.L_18:
        /*005c*/ 	.word	0x00000000
        /*0060*/ 	.short	0x0002
        /*0062*/ 	.short	0x0010
        /*0064*/ 	.byte	0x00, 0xf5, 0x21, 0x00


	//----- nvinfo : EIATTR_KPARAM_INFO
	.align		4
.L_19:
        /*0068*/ 	.byte	0x04, 0x17
        /*006a*/ 	.short	(.L_21 - .L_20)
.L_20:
        /*006c*/ 	.word	0x00000000
        /*0070*/ 	.short	0x0001
        /*0072*/ 	.short	0x0008
        /*0074*/ 	.byte	0x00, 0xf0, 0x11, 0x00


	//----- nvinfo : EIATTR_KPARAM_INFO
	.align		4
.L_21:
        /*0078*/ 	.byte	0x04, 0x17
        /*007a*/ 	.short	(.L_23 - .L_22)
.L_22:
        /*007c*/ 	.word	0x00000000
        /*0080*/ 	.short	0x0000
        /*0082*/ 	.short	0x0000
        /*0084*/ 	.byte	0x00, 0xf5, 0x21, 0x00


	//----- nvinfo : EIATTR_SPARSE_MMA_MASK
	.align		4
.L_23:
        /*0088*/ 	.byte	0x03, 0x50
        /*008a*/ 	.short	0x0000


	//----- nvinfo : EIATTR_MAXREG_COUNT
	.align		4
        /*008c*/ 	.byte	0x03, 0x1b
        /*008e*/ 	.short	0x00ff


	//----- nvinfo : EIATTR_MERCURY_ISA_VERSION
	.align		4
        /*0090*/ 	.byte	0x03, 0x5f
        /*0092*/ 	.short	0x0101


	//----- nvinfo : EIATTR_VRC_CTA_INIT_COUNT
	.align		4
        /*0094*/ 	.byte	0x02, 0x4a
	.zero		1
	.zero		1


	//----- nvinfo : EIATTR_EXIT_INSTR_OFFSETS
	.align		4
        /*0098*/ 	.byte	0x04, 0x1c
        /*009a*/ 	.short	(.L_25 - .L_24)


	//   ....[0]....
.L_24:
        /*009c*/ 	.word	0x00000070


	//   ....[1]....
        /*00a0*/ 	.word	0x00000160


	//   ....[2]....
        /*00a4*/ 	.word	0x000001e0


	//   ....[3]....
        /*00a8*/ 	.word	0x00000220


	//----- nvinfo : EIATTR_CBANK_PARAM_SIZE
	.align		4
.L_25:
        /*00ac*/ 	.byte	0x03, 0x19
        /*00ae*/ 	.short	0x0030


	//----- nvinfo : EIATTR_PARAM_CBANK
	.align		4
        /*00b0*/ 	.byte	0x04, 0x0a
        /*00b2*/ 	.short	(.L_27 - .L_26)
	.align		4
.L_26:
        /*00b4*/ 	.word	index@(.nv.constant0._Z18launch_CubeDinamicPfiS_fffiPi)
        /*00b8*/ 	.short	0x0380
        /*00ba*/ 	.short	0x0030


	//----- nvinfo : EIATTR_SW_WAR
	.align		4
.L_27:
        /*00bc*/ 	.byte	0x04, 0x36
        /*00be*/ 	.short	(.L_29 - .L_28)
.L_28:
        /*00c0*/ 	.word	0x00000008
.L_29:


//--------------------- .nv.callgraph             --------------------------
	.section	.nv.callgraph,"",@"SHT_CUDA_CALLGRAPH"
	.align	4
	.sectionentsize	8
	.align		4
        /*0000*/ 	.word	0x00000000
	.align		4
        /*0004*/ 	.word	0xffffffff
	.align		4
        /*0008*/ 	.word	0x00000000
	.align		4
        /*000c*/ 	.word	0xfffffffe
	.align		4
        /*0010*/ 	.word	0x00000000
	.align		4
        /*0014*/ 	.word	0xfffffffd
	.align		4
        /*0018*/ 	.word	0x00000000
	.align		4
        /*001c*/ 	.word	0xfffffffc


//--------------------- .text._Z18launch_CubeDinamicPfiS_fffiPi --------------------------
	.section	.text._Z18launch_CubeDinamicPfiS_fffiPi,"ax",@progbits
	.align	128
        .global         _Z18launch_CubeDinamicPfiS_fffiPi
        .type           _Z18launch_CubeDinamicPfiS_fffiPi,@function
        .size           _Z18launch_CubeDinamicPfiS_fffiPi,(.L_x_1 - _Z18launch_CubeDinamicPfiS_fffiPi)
        .other          _Z18launch_CubeDinamicPfiS_fffiPi,@"STO_CUDA_ENTRY STV_DEFAULT"
_Z18launch_CubeDinamicPfiS_fffiPi:
.text._Z18launch_CubeDinamicPfiS_fffiPi:
[----:B------:R-:W-:Y:S01]  /*0000*/  LDC R1, c[0x0][0x37c] ;  /* 0x0000df00ff017b82 */ /* 0x000fe20000000800 */
[----:B------:R-:W0:Y:S07]  /*0010*/  S2R R0, SR_TID.X ;  /* 0x0000000000007919 */ /* 0x000e2e0000002100 */
[----:B------:R-:W0:Y:S08]  /*0020*/  S2UR UR4, SR_CTAID.X ;  /* 0x00000000000479c3 */ /* 0x000e300000002500 */
[----:B------:R-:W0:Y:S08]  /*0030*/  LDC R9, c[0x0][0x360] ;  /* 0x0000d800ff097b82 */ /* 0x000e300000000800 */
[----:B------:R-:W1:Y:S01]  /*0040*/  LDC R8, c[0x0][0x3a4] ;  /* 0x0000e900ff087b82 */ /* 0x000e620000000800 */
[----:B0-----:R-:W-:-:S05]  /*0050*/  IMAD R9, R9, UR4, R0 ;  /* 0x0000000409097c24 */ /* 0x001fca000f8e0200 */
[----:B-1----:R-:W-:-:S13]  /*0060*/  ISETP.NE.AND P0, PT, R9, R8, PT ;  /* 0x000000080900720c */ /* 0x002fda0003f05270 */
[----:B------:R-:W-:Y:S05]  /*0070*/  @!P0 EXIT ;  /* 0x000000000000894d */ /* 0x000fea0003800000 */
[----:B------:R-:W0:Y:S01]  /*0080*/  LDC.64 R4, c[0x0][0x380] ;  /* 0x0000e000ff047b82 */ /* 0x000e220000000a00 */
[----:B------:R-:W1:Y:S01]  /*0090*/  LDCU.64 UR4, c[0x0][0x358] ;  /* 0x00006b00ff0477ac */ /* 0x000e620008000a00 */
[----:B------:R-:W2:Y:S06]  /*00a0*/  LDCU UR6, c[0x0][0x398] ;  /* 0x00007300ff0677ac */ /* 0x000eac0008000800 */
[----:B------:R-:W3:Y:S01]  /*00b0*/  LDC.64 R6, c[0x0][0x390] ;  /* 0x0000e400ff067b82 */ /* 0x000ee20000000a00 */
[----:B0-----:R-:W-:-:S06]  /*00c0*/  IMAD.WIDE.U32 R2, R9, 0x4, R4 ;  /* 0x0000000409027825 */ /* 0x001fcc00078e0004 */
[----:B-1----:R-:W2:Y:S01]  /*00d0*/  LDG.E R2, desc[UR4][R2.64] ;  /* 0x0000000402027981 */ /* 0x002ea2000c1e1900 */
[----:B---3--:R-:W-:-:S05]  /*00e0*/  IMAD.WIDE R6, R8, 0x4, R6 ;  /* 0x0000000408067825 */ /* 0x008fca00078e0206 */
[----:B------:R-:W3:Y:S01]  /*00f0*/  LDG.E R11, desc[UR4][R6.64] ;  /* 0x00000004060b7981 */ /* 0x000ee2000c1e1900 */
[----:B------:R-:W-:-:S05]  /*0100*/  IADD3 R9, PT, PT, R9, 0x1, RZ ;  /* 0x0000000109097810 */ /* 0x000fca0007ffe0ff */
[----:B------:R-:W-:-:S04]  /*0110*/  IMAD.WIDE.U32 R4, R9, 0x4, R4 ;  /* 0x0000000409047825 */ /* 0x000fc800078e0004 */
[C---:B--2---:R-:W-:Y:S01]  /*0120*/  FADD R0, R2.reuse, -UR6 ;  /* 0x8000000602007e21 */ /* 0x044fe20008000000 */
[----:B---3--:R-:W-:-:S04]  /*0130*/  FADD R11, R2, R11 ;  /* 0x0000000b020b7221 */ /* 0x008fc80000000000 */
[----:B------:R-:W-:-:S05]  /*0140*/  FMUL R11, R11, 0.5 ;  /* 0x3f0000000b0b7820 */ /* 0x000fca0000400000 */
[----:B------:R-:W-:-:S13]  /*0150*/  FSETP.GT.AND P0, PT, |R0|, R11, PT ;  /* 0x0000000b0000720b */ /* 0x000fda0003f04200 */
[----:B------:R-:W-:Y:S05]  /*0160*/  @P0 EXIT ;  /* 0x000000000000094d */ /* 0x000fea0003800000 */
[----:B------:R-:W2:Y:S01]  /*0170*/  LDG.E R6, desc[UR4][R6.64+0x4] ;  /* 0x0000040406067981 */ /* 0x000ea2000c1e1900 */
[----:B------:R-:W0:Y:S03]  /*0180*/  LDCU UR6, c[0x0][0x3a0] ;  /* 0x00007400ff0677ac */ /* 0x000e260008000800 */
[----:B------:R-:W2:Y:S02]  /*0190*/  LDG.E R5, desc[UR4][R4.64] ;  /* 0x0000000404057981 */ /* 0x000ea4000c1e1900 */
[----:B--2---:R-:W-:Y:S01]  /*01a0*/  FADD R2, R6, R5 ;  /* 0x0000000506027221 */ /* 0x004fe20000000000 */
[----:B0-----:R-:W-:-:S03]  /*01b0*/  FADD R0, R5, -UR6 ;  /* 0x8000000605007e21 */ /* 0x001fc60008000000 */
[----:B------:R-:W-:-:S05]  /*01c0*/  FMUL R3, R2, 0.5 ;  /* 0x3f00000002037820 */ /* 0x000fca0000400000 */
[----:B------:R-:W-:-:S13]  /*01d0*/  FSETP.GT.AND P0, PT, |R0|, R3, PT ;  /* 0x000000030000720b */ /* 0x000fda0003f04200 */
[----:B------:R-:W-:Y:S05]  /*01e0*/  @P0 EXIT ;  /* 0x000000000000094d */ /* 0x000fea0003800000 */
[----:B------:R-:W0:Y:S01]  /*01f0*/  LDC.64 R2, c[0x0][0x3a8] ;  /* 0x0000ea00ff027b82 */ /* 0x000e220000000a00 */
[----:B------:R-:W-:-:S05]  /*0200*/  HFMA2 R5, -RZ, RZ, 0, 5.9604644775390625e-08 ;  /* 0x00000001ff057431 */ /* 0x000fca00000001ff */
[----:B0-----:R-:W-:Y:S01]  /*0210*/  STG.E desc[UR4][R2.64], R5 ;  /* 0x0000000502007986 */ /* 0x001fe2000c101904 */
[----:B------:R-:W-:Y:S05]  /*0220*/  EXIT ;  /* 0x000000000000794d */ /* 0x000fea0003800000 */
.L_x_0:
[----:B------:R-:W-:-:S00]  /*0230*/  BRA `(.L_x_0) ;  /* 0xfffffffc00fc7947 */ /* 0x000fc0000383ffff */
[----:B------:R-:W-:-:S00]  /*0240*/  NOP ;  /* 0x0000000000007918 */ /* 0x000fc00000000000 */
        /* <DEDUP_REMOVED lines=11> */
.L_x_1:


//--------------------- .nv.shared.reserved.0     --------------------------
	.section	.nv.shared.reserved.0,"aw",@nobits
	.weak		__nv_reservedSMEM_offset_0_alias
	.size		__nv_reservedSMEM_offset_0_alias, 0, 64
	.other		__nv_reservedSMEM_offset_0_alias,@"STO_CUDA_RESERVED_SHARED STV_DEFAULT"
__nv_reservedSMEM_offset_0_alias:
	.zero		0
	.zero		64


//--------------------- .nv.constant0._Z18launch_CubeDinamicPfiS_fffiPi --------------------------
	.section	.nv.constant0._Z18launch_CubeDinamicPfiS_fffiPi,"a",@progbits
	.sectionflags	@""
	.align	4
.nv.constant0._Z18launch_CubeDinamicPfiS_fffiPi:
	.zero		944


//--------------------- SYMBOLS --------------------------

	.type		.nv.reservedSmem.offset0,@object
	.size		.nv.reservedSmem.offset0,0x4
